//
// Generated by NVIDIA NVVM Compiler
//
// Compiler Build ID: CL-36424714
// Cuda compilation tools, release 13.0, V13.0.88
// Based on NVVM 20.0.0
//

.version 9.0
.target sm_100
.address_size 64

	// .globl	_Z17columnAccessFixedPfS_i
// _ZZ17columnAccessFixedPfS_iE10sharedData has been demoted

.visible .entry _Z17columnAccessFixedPfS_i(
	.param .u64 .ptr .align 1 _Z17columnAccessFixedPfS_i_param_0,
	.param .u64 .ptr .align 1 _Z17columnAccessFixedPfS_i_param_1,
	.param .u32 _Z17columnAccessFixedPfS_i_param_2
)
{
	.reg .b32 	%r<16>;
	.reg .b32 	%f<4>;
	.reg .b64 	%rd<8>;
	// demoted variable
	.shared .align 4 .b8 _ZZ17columnAccessFixedPfS_iE10sharedData[1028];
	ld.param.u64 	%rd1, [_Z17columnAccessFixedPfS_i_param_0];
	ld.param.u64 	%rd2, [_Z17columnAccessFixedPfS_i_param_1];
	cvta.to.global.u64 	%rd3, %rd2;
	cvta.to.global.u64 	%rd4, %rd1;
	mov.u32 	%r1, %tid.y;
	mov.u32 	%r2, %tid.x;
	mov.u32 	%r3, %ctaid.x;
	mov.u32 	%r4, %ntid.x;
	mul.lo.s32 	%r5, %r3, %r4;
	mov.u32 	%r6, %ntid.y;
	mad.lo.s32 	%r7, %r1, %r4, %r2;
	mad.lo.s32 	%r8, %r5, %r6, %r7;
	mul.wide.s32 	%rd5, %r8, 4;
	add.s64 	%rd6, %rd4, %rd5;
	ld.global.f32 	%f1, [%rd6];
	shl.b32 	%r9, %r7, 2;
	mov.u32 	%r10, _ZZ17columnAccessFixedPfS_iE10sharedData;
	add.s32 	%r11, %r10, %r9;
	st.shared.f32 	[%r11], %f1;
	bar.sync 	0;
	mad.lo.s32 	%r12, %r2, %r4, %r2;
	add.s32 	%r13, %r12, %r1;
	shl.b32 	%r14, %r13, 2;
	add.s32 	%r15, %r10, %r14;
	ld.shared.f32 	%f2, [%r15];
	add.f32 	%f3, %f2, %f2;
	add.s64 	%rd7, %rd3, %rd5;
	st.global.f32 	[%rd7], %f3;
	ret;

}


// ===== COMPILED SASS (sm_100) =====

	.target	sm_100

	.elftype	@"ET_EXEC"


//--------------------- .note.nv.tkinfo           --------------------------
	.section	.note.nv.tkinfo,"",@"SHT_NOTE"
	.sectionflags	@"SHF_NOTE_NV_TKINFO"
	.tkinfo
        /*0018*/ 	.word	0x00000002
        /*0030*/ 	.string	""
        /*0030*/ 	.string	"ptxas"
        /*0030*/ 	.string	"Cuda compilation tools, release 13.0, V13.0.88"
        /*0030*/ 	.string	"Build cuda_13.0.r13.0/compiler.36424714_0"
        /*0030*/ 	.string	"-arch sm_100 -m 64 "



//--------------------- .note.nv.cuinfo           --------------------------
	.section	.note.nv.cuinfo,"",@"SHT_NOTE"
	.sectionflags	@"SHF_NOTE_NV_CUINFO"
        /*0018*/ 	.short	0x0002
        /*001a*/ 	.short	0x0064
        /*001c*/ 	.short	0x0082
	.zero		2


//--------------------- .nv.info                  --------------------------
	.section	.nv.info,"",@"SHT_CUDA_INFO"
	.align	4


	//----- nvinfo : EIATTR_REGCOUNT
	.align		4
        /*0000*/ 	.byte	0x04, 0x2f
        /*0002*/ 	.short	(.L_1 - .L_0)
	.align		4
.L_0:
        /*0004*/ 	.word	index@(_Z17columnAccessFixedPfS_i)
        /*0008*/ 	.word	0x0000000a


	//----- nvinfo : EIATTR_FRAME_SIZE
	.align		4
.L_1:
        /*000c*/ 	.byte	0x04, 0x11
        /*000e*/ 	.short	(.L_3 - .L_2)
	.align		4
.L_2:
        /*0010*/ 	.word	index@(_Z17columnAccessFixedPfS_i)
        /*0014*/ 	.word	0x00000000


	//----- nvinfo : EIATTR_MIN_STACK_SIZE
	.align		4
.L_3:
        /*0018*/ 	.byte	0x04, 0x12
        /*001a*/ 	.short	(.L_5 - .L_4)
	.align		4
.L_4:
        /*001c*/ 	.word	index@(_Z17columnAccessFixedPfS_i)
        /*0020*/ 	.word	0x00000000
.L_5:


//--------------------- .nv.compat                --------------------------
	.section	.nv.compat,"",@"SHT_CUDA_COMPAT_INFO"
	.align	4
        /*0000*/ 	.byte	0x02, 0x09, 0x00, 0x00, 0x02, 0x02, 0x01, 0x00, 0x02, 0x05, 0x05, 0x00, 0x03, 0x07, 0x01, 0x01
        /*0010*/ 	.byte	0x02, 0x03, 0x00, 0x00, 0x02, 0x06, 0x01, 0x00, 0x04, 0x0b, 0x08, 0x00, 0x09, 0x00, 0x00, 0x00
        /*0020*/ 	.byte	0x00, 0x00, 0x00, 0x00


//--------------------- .nv.info._Z17columnAccessFixedPfS_i --------------------------
	.section	.nv.info._Z17columnAccessFixedPfS_i,"",@"SHT_CUDA_INFO"
	.sectionflags	@""
	.align	4


	//----- nvinfo : EIATTR_CUDA_API_VERSION
	.align		4
        /*0000*/ 	.byte	0x04, 0x37
        /*0002*/ 	.short	(.L_7 - .L_6)
.L_6:
        /*0004*/ 	.word	0x00000082


	//----- nvinfo : EIATTR_KPARAM_INFO
	.align		4
.L_7:
        /*0008*/ 	.byte	0x04, 0x17
        /*000a*/ 	.short	(.L_9 - .L_8)
.L_8:
        /*000c*/ 	.word	0x00000000
        /*0010*/ 	.short	0x0002
        /*0012*/ 	.short	0x0010
        /*0014*/ 	.byte	0x00, 0xf0, 0x11, 0x00


	//----- nvinfo : EIATTR_KPARAM_INFO
	.align		4
.L_9:
        /*0018*/ 	.byte	0x04, 0x17
        /*001a*/ 	.short	(.L_11 - .L_10)
.L_10:
        /*001c*/ 	.word	0x00000000
        /*0020*/ 	.short	0x0001
        /*0022*/ 	.short	0x0008
        /*0024*/ 	.byte	0x00, 0xf5, 0x21, 0x00


	//----- nvinfo : EIATTR_KPARAM_INFO
	.align		4
.L_11:
        /*0028*/ 	.byte	0x04, 0x17
        /*002a*/ 	.short	(.L_13 - .L_12)
.L_12:
        /*002c*/ 	.word	0x00000000
        /*0030*/ 	.short	0x0000
        /*0032*/ 	.short	0x0000
        /*0034*/ 	.byte	0x00, 0xf5, 0x21, 0x00


	//----- nvinfo : EIATTR_SPARSE_MMA_MASK
	.align		4
.L_13:
        /*0038*/ 	.byte	0x03, 0x50
        /*003a*/ 	.short	0x0000


	//----- nvinfo : EIATTR_MAXREG_COUNT
	.align		4
        /*003c*/ 	.byte	0x03, 0x1b
        /*003e*/ 	.short	0x00ff


	//----- nvinfo : EIATTR_NUM_BARRIERS
	.align		4
        /*0040*/ 	.byte	0x02, 0x4c
        /*0042*/ 	.byte	0x01
	.zero		1


	//----- nvinfo : EIATTR_MERCURY_ISA_VERSION
	.align		4
        /*0044*/ 	.byte	0x03, 0x5f
        /*0046*/ 	.short	0x0101


	//----- nvinfo : EIATTR_VRC_CTA_INIT_COUNT
	.align		4
        /*0048*/ 	.byte	0x02, 0x4a
	.zero		1
	.zero		1


	//----- nvinfo : EIATTR_EXIT_INSTR_OFFSETS
	.align		4
        /*004c*/ 	.byte	0x04, 0x1c
        /*004e*/ 	.short	(.L_15 - .L_14)


	//   ....[0]....
.L_14:
        /*0050*/ 	.word	0x000001b0


	//----- nvinfo : EIATTR_CBANK_PARAM_SIZE
	.align		4
.L_15:
        /*0054*/ 	.byte	0x03, 0x19
        /*0056*/ 	.short	0x0014


	//----- nvinfo : EIATTR_PARAM_CBANK
	.align		4
        /*0058*/ 	.byte	0x04, 0x0a
        /*005a*/ 	.short	(.L_17 - .L_16)
	.align		4
.L_16:
        /*005c*/ 	.word	index@(.nv.constant0._Z17columnAccessFixedPfS_i)
        /*0060*/ 	.short	0x0380
        /*0062*/ 	.short	0x0014


	//----- nvinfo : EIATTR_SW_WAR
	.align		4
.L_17:
        /*0064*/ 	.byte	0x04, 0x36
        /*0066*/ 	.short	(.L_19 - .L_18)
.L_18:
        /*0068*/ 	.word	0x00000008
.L_19:


//--------------------- .nv.callgraph             --------------------------
	.section	.nv.callgraph,"",@"SHT_CUDA_CALLGRAPH"
	.align	4
	.sectionentsize	8
	.align		4
        /*0000*/ 	.word	0x00000000
	.align		4
        /*0004*/ 	.word	0xffffffff
	.align		4
        /*0008*/ 	.word	0x00000000
	.align		4
        /*000c*/ 	.word	0xfffffffe
	.align		4
        /*0010*/ 	.word	0x00000000
	.align		4
        /*0014*/ 	.word	0xfffffffd
	.align		4
        /*0018*/ 	.word	0x00000000
	.align		4
        /*001c*/ 	.word	0xfffffffc


//--------------------- .text._Z17columnAccessFixedPfS_i --------------------------
	.section	.text._Z17columnAccessFixedPfS_i,"ax",@progbits
	.align	128
        .global         _Z17columnAccessFixedPfS_i
        .type           _Z17columnAccessFixedPfS_i,@function
        .size           _Z17columnAccessFixedPfS_i,(.L_x_1 - _Z17columnAccessFixedPfS_i)
        .other          _Z17columnAccessFixedPfS_i,@"STO_CUDA_ENTRY STV_DEFAULT"
_Z17columnAccessFixedPfS_i:
.text._Z17columnAccessFixedPfS_i:
[----:B------:R-:W-:Y:S01]  /*0000*/  LDC R1, c[0x0][0x37c] ;  /* 0x0000df00ff017b82 */ /* 0x000fe20000000800 */
[----:B------:R-:W0:Y:S07]  /*0010*/  S2R R7, SR_TID.Y ;  /* 0x0000000000077919 */ /* 0x000e2e0000002200 */
[----:B------:R-:W1:Y:S01]  /*0020*/  S2UR UR4, SR_CTAID.X ;  /* 0x00000000000479c3 */ /* 0x000e620000002500 */
[----:B------:R-:W1:Y:S01]  /*0030*/  LDCU UR8, c[0x0][0x360] ;  /* 0x00006c00ff0877ac */ /* 0x000e620008000800 */
[----:B------:R-:W0:Y:S01]  /*0040*/  S2R R6, SR_TID.X ;  /* 0x0000000000067919 */ /* 0x000e220000002100 */
[----:B------:R-:W2:Y:S05]  /*0050*/  LDCU.64 UR6, c[0x0][0x358] ;  /* 0x00006b00ff0677ac */ /* 0x000eaa0008000a00 */
[----:B------:R-:W3:Y:S08]  /*0060*/  LDC R5, c[0x0][0x364] ;  /* 0x0000d900ff057b82 */ /* 0x000ef00000000800 */
[----:B------:R-:W4:Y:S01]  /*0070*/  LDC.64 R2, c[0x0][0x380] ;  /* 0x0000e000ff027b82 */ /* 0x000f220000000a00 */
[----:B-1----:R-:W-:-:S02]  /*0080*/  UIMAD UR4, UR4, UR8, URZ ;  /* 0x00000008040472a4 */ /* 0x002fc4000f8e02ff */
[----:B0-----:R-:W-:-:S04]  /*0090*/  IMAD R0, R7, UR8, R6 ;  /* 0x0000000807007c24 */ /* 0x001fc8000f8e0206 */
[----:B---3--:R-:W-:-:S04]  /*00a0*/  IMAD R5, R5, UR4, R0 ;  /* 0x0000000405057c24 */ /* 0x008fc8000f8e0200 */
[----:B----4-:R-:W-:-:S05]  /*00b0*/  IMAD.WIDE R2, R5, 0x4, R2 ;  /* 0x0000000405027825 */ /* 0x010fca00078e0202 */
[----:B--2---:R0:W2:Y:S01]  /*00c0*/  LDG.E R4, desc[UR6][R2.64] ;  /* 0x0000000602047981 */ /* 0x0040a2000c1e1900 */
[----:B------:R-:W1:Y:S01]  /*00d0*/  S2UR UR5, SR_CgaCtaId ;  /* 0x00000000000579c3 */ /* 0x000e620000008800 */
[----:B------:R-:W-:Y:S01]  /*00e0*/  UMOV UR4, 0x400 ;  /* 0x0000040000047882 */ /* 0x000fe20000000000 */
[----:B------:R-:W-:-:S05]  /*00f0*/  IMAD R6, R6, UR8, R6 ;  /* 0x0000000806067c24 */ /* 0x000fca000f8e0206 */
[----:B------:R-:W-:Y:S01]  /*0100*/  IADD3 R6, PT, PT, R6, R7, RZ ;  /* 0x0000000706067210 */ /* 0x000fe20007ffe0ff */
[----:B0-----:R-:W0:Y:S01]  /*0110*/  LDC.64 R2, c[0x0][0x388] ;  /* 0x0000e200ff027b82 */ /* 0x001e220000000a00 */
[----:B-1----:R-:W-:-:S06]  /*0120*/  ULEA UR4, UR5, UR4, 0x18 ;  /* 0x0000000405047291 */ /* 0x002fcc000f8ec0ff */
[----:B------:R-:W-:Y:S02]  /*0130*/  LEA R7, R0, UR4, 0x2 ;  /* 0x0000000400077c11 */ /* 0x000fe4000f8e10ff */
[----:B------:R-:W-:Y:S01]  /*0140*/  LEA R6, R6, UR4, 0x2 ;  /* 0x0000000406067c11 */ /* 0x000fe2000f8e10ff */
[----:B0-----:R-:W-:Y:S02]  /*0150*/  IMAD.WIDE R2, R5, 0x4, R2 ;  /* 0x0000000405027825 */ /* 0x001fe400078e0202 */
[----:B--2---:R-:W-:Y:S01]  /*0160*/  STS [R7], R4 ;  /* 0x0000000407007388 */ /* 0x004fe20000000800 */
[----:B------:R-:W-:Y:S06]  /*0170*/  BAR.SYNC.DEFER_BLOCKING 0x0 ;  /* 0x0000000000007b1d */ /* 0x000fec0000010000 */
[----:B------:R-:W0:Y:S02]  /*0180*/  LDS R6, [R6] ;  /* 0x0000000006067984 */ /* 0x000e240000000800 */
[----:B0-----:R-:W-:-:S05]  /*0190*/  FADD R5, R6, R6 ;  /* 0x0000000606057221 */ /* 0x001fca0000000000 */
[----:B------:R-:W-:Y:S01]  /*01a0*/  STG.E desc[UR6][R2.64], R5 ;  /* 0x0000000502007986 */ /* 0x000fe2000c101906 */
[----:B------:R-:W-:Y:S05]  /*01b0*/  EXIT ;  /* 0x000000000000794d */ /* 0x000fea0003800000 */
.L_x_0:
[----:B------:R-:W-:-:S00]  /*01c0*/  BRA `(.L_x_0) ;  /* 0xfffffffc00fc7947 */ /* 0x000fc0000383ffff */
[----:B------:R-:W-:-:S00]  /*01d0*/  NOP ;  /* 0x0000000000007918 */ /* 0x000fc00000000000 */
        /* <DEDUP_REMOVED lines=10> */
.L_x_1:


//--------------------- .nv.shared._Z17columnAccessFixedPfS_i --------------------------
	.section	.nv.shared._Z17columnAccessFixedPfS_i,"aw",@nobits
	.sectionflags	@""
	.align	4
.nv.shared._Z17columnAccessFixedPfS_i:
	.zero		2052


//--------------------- .nv.shared.reserved.0     --------------------------
	.section	.nv.shared.reserved.0,"aw",@nobits
	.weak		__nv_reservedSMEM_offset_0_alias
	.size		__nv_reservedSMEM_offset_0_alias, 0, 64
	.other		__nv_reservedSMEM_offset_0_alias,@"STO_CUDA_RESERVED_SHARED STV_DEFAULT"
__nv_reservedSMEM_offset_0_alias:
	.zero		0
	.zero		64


//--------------------- .nv.constant0._Z17columnAccessFixedPfS_i --------------------------
	.section	.nv.constant0._Z17columnAccessFixedPfS_i,"a",@progbits
	.sectionflags	@""
	.align	4
.nv.constant0._Z17columnAccessFixedPfS_i:
	.zero		916


//--------------------- SYMBOLS --------------------------

	.type		.nv.reservedSmem.offset0,@object
	.size		.nv.reservedSmem.offset0,0x4
	.type		.nv.reservedSmem.cap,@object
	.size		.nv.reservedSmem.cap,0x4
